//
// Generated by NVIDIA NVVM Compiler
//
// Compiler Build ID: CL-36424714
// Cuda compilation tools, release 13.0, V13.0.88
// Based on NVVM 20.0.0
//

.version 9.0
.target sm_100
.address_size 64

	// .globl	_Z18MatrizVectorKernelPfS_S_i

.visible .entry _Z18MatrizVectorKernelPfS_S_i(
	.param .u64 .ptr .align 1 _Z18MatrizVectorKernelPfS_S_i_param_0,
	.param .u64 .ptr .align 1 _Z18MatrizVectorKernelPfS_S_i_param_1,
	.param .u64 .ptr .align 1 _Z18MatrizVectorKernelPfS_S_i_param_2,
	.param .u32 _Z18MatrizVectorKernelPfS_S_i_param_3
)
{
	.reg .pred 	%p<10>;
	.reg .b32 	%r<34>;
	.reg .b32 	%f<99>;
	.reg .b64 	%rd<31>;

	ld.param.u64 	%rd12, [_Z18MatrizVectorKernelPfS_S_i_param_0];
	ld.param.u64 	%rd13, [_Z18MatrizVectorKernelPfS_S_i_param_1];
	ld.param.u64 	%rd11, [_Z18MatrizVectorKernelPfS_S_i_param_2];
	ld.param.u32 	%r23, [_Z18MatrizVectorKernelPfS_S_i_param_3];
	cvta.to.global.u64 	%rd1, %rd13;
	cvta.to.global.u64 	%rd2, %rd12;
	mov.u32 	%r1, %ctaid.x;
	mul.lo.s32 	%r2, %r23, %r1;
	setp.lt.s32 	%p1, %r23, 1;
	@%p1 bra 	$L__BB0_13;
	cvta.to.global.u64 	%rd14, %rd11;
	mul.wide.u32 	%rd15, %r1, 4;
	add.s64 	%rd3, %rd14, %rd15;
	ld.global.f32 	%f95, [%rd3];
	and.b32  	%r3, %r23, 15;
	setp.lt.u32 	%p2, %r23, 16;
	mov.b32 	%r30, 0;
	@%p2 bra 	$L__BB0_4;
	and.b32  	%r30, %r23, 2147483632;
	neg.s32 	%r28, %r30;
	add.s64 	%rd4, %rd2, 32;
	add.s64 	%rd29, %rd1, 32;
	mov.u32 	%r27, %r2;
$L__BB0_3:
	.pragma "nounroll";
	mul.wide.s32 	%rd16, %r27, 4;
	add.s64 	%rd17, %rd4, %rd16;
	ld.global.f32 	%f11, [%rd17+-32];
	ld.global.f32 	%f12, [%rd29+-32];
	fma.rn.f32 	%f13, %f11, %f12, %f95;
	st.global.f32 	[%rd3], %f13;
	ld.global.f32 	%f14, [%rd17+-28];
	ld.global.f32 	%f15, [%rd29+-28];
	fma.rn.f32 	%f16, %f14, %f15, %f13;
	st.global.f32 	[%rd3], %f16;
	ld.global.f32 	%f17, [%rd17+-24];
	ld.global.f32 	%f18, [%rd29+-24];
	fma.rn.f32 	%f19, %f17, %f18, %f16;
	st.global.f32 	[%rd3], %f19;
	ld.global.f32 	%f20, [%rd17+-20];
	ld.global.f32 	%f21, [%rd29+-20];
	fma.rn.f32 	%f22, %f20, %f21, %f19;
	st.global.f32 	[%rd3], %f22;
	ld.global.f32 	%f23, [%rd17+-16];
	ld.global.f32 	%f24, [%rd29+-16];
	fma.rn.f32 	%f25, %f23, %f24, %f22;
	st.global.f32 	[%rd3], %f25;
	ld.global.f32 	%f26, [%rd17+-12];
	ld.global.f32 	%f27, [%rd29+-12];
	fma.rn.f32 	%f28, %f26, %f27, %f25;
	st.global.f32 	[%rd3], %f28;
	ld.global.f32 	%f29, [%rd17+-8];
	ld.global.f32 	%f30, [%rd29+-8];
	fma.rn.f32 	%f31, %f29, %f30, %f28;
	st.global.f32 	[%rd3], %f31;
	ld.global.f32 	%f32, [%rd17+-4];
	ld.global.f32 	%f33, [%rd29+-4];
	fma.rn.f32 	%f34, %f32, %f33, %f31;
	st.global.f32 	[%rd3], %f34;
	ld.global.f32 	%f35, [%rd17];
	ld.global.f32 	%f36, [%rd29];
	fma.rn.f32 	%f37, %f35, %f36, %f34;
	st.global.f32 	[%rd3], %f37;
	ld.global.f32 	%f38, [%rd17+4];
	ld.global.f32 	%f39, [%rd29+4];
	fma.rn.f32 	%f40, %f38, %f39, %f37;
	st.global.f32 	[%rd3], %f40;
	ld.global.f32 	%f41, [%rd17+8];
	ld.global.f32 	%f42, [%rd29+8];
	fma.rn.f32 	%f43, %f41, %f42, %f40;
	st.global.f32 	[%rd3], %f43;
	ld.global.f32 	%f44, [%rd17+12];
	ld.global.f32 	%f45, [%rd29+12];
	fma.rn.f32 	%f46, %f44, %f45, %f43;
	st.global.f32 	[%rd3], %f46;
	ld.global.f32 	%f47, [%rd17+16];
	ld.global.f32 	%f48, [%rd29+16];
	fma.rn.f32 	%f49, %f47, %f48, %f46;
	st.global.f32 	[%rd3], %f49;
	ld.global.f32 	%f50, [%rd17+20];
	ld.global.f32 	%f51, [%rd29+20];
	fma.rn.f32 	%f52, %f50, %f51, %f49;
	st.global.f32 	[%rd3], %f52;
	ld.global.f32 	%f53, [%rd17+24];
	ld.global.f32 	%f54, [%rd29+24];
	fma.rn.f32 	%f55, %f53, %f54, %f52;
	st.global.f32 	[%rd3], %f55;
	ld.global.f32 	%f56, [%rd17+28];
	ld.global.f32 	%f57, [%rd29+28];
	fma.rn.f32 	%f95, %f56, %f57, %f55;
	st.global.f32 	[%rd3], %f95;
	add.s32 	%r28, %r28, 16;
	add.s32 	%r27, %r27, 16;
	add.s64 	%rd29, %rd29, 64;
	setp.ne.s32 	%p3, %r28, 0;
	@%p3 bra 	$L__BB0_3;
$L__BB0_4:
	setp.eq.s32 	%p4, %r3, 0;
	@%p4 bra 	$L__BB0_13;
	and.b32  	%r11, %r23, 7;
	setp.lt.u32 	%p5, %r3, 8;
	@%p5 bra 	$L__BB0_7;
	add.s32 	%r25, %r30, %r2;
	mul.wide.s32 	%rd18, %r25, 4;
	add.s64 	%rd19, %rd2, %rd18;
	ld.global.f32 	%f58, [%rd19];
	mul.wide.u32 	%rd20, %r30, 4;
	add.s64 	%rd21, %rd1, %rd20;
	ld.global.f32 	%f59, [%rd21];
	fma.rn.f32 	%f60, %f58, %f59, %f95;
	st.global.f32 	[%rd3], %f60;
	ld.global.f32 	%f61, [%rd19+4];
	ld.global.f32 	%f62, [%rd21+4];
	fma.rn.f32 	%f63, %f61, %f62, %f60;
	st.global.f32 	[%rd3], %f63;
	ld.global.f32 	%f64, [%rd19+8];
	ld.global.f32 	%f65, [%rd21+8];
	fma.rn.f32 	%f66, %f64, %f65, %f63;
	st.global.f32 	[%rd3], %f66;
	ld.global.f32 	%f67, [%rd19+12];
	ld.global.f32 	%f68, [%rd21+12];
	fma.rn.f32 	%f69, %f67, %f68, %f66;
	st.global.f32 	[%rd3], %f69;
	ld.global.f32 	%f70, [%rd19+16];
	ld.global.f32 	%f71, [%rd21+16];
	fma.rn.f32 	%f72, %f70, %f71, %f69;
	st.global.f32 	[%rd3], %f72;
	ld.global.f32 	%f73, [%rd19+20];
	ld.global.f32 	%f74, [%rd21+20];
	fma.rn.f32 	%f75, %f73, %f74, %f72;
	st.global.f32 	[%rd3], %f75;
	ld.global.f32 	%f76, [%rd19+24];
	ld.global.f32 	%f77, [%rd21+24];
	fma.rn.f32 	%f78, %f76, %f77, %f75;
	st.global.f32 	[%rd3], %f78;
	ld.global.f32 	%f79, [%rd19+28];
	ld.global.f32 	%f80, [%rd21+28];
	fma.rn.f32 	%f95, %f79, %f80, %f78;
	st.global.f32 	[%rd3], %f95;
	add.s32 	%r30, %r30, 8;
$L__BB0_7:
	setp.eq.s32 	%p6, %r11, 0;
	@%p6 bra 	$L__BB0_13;
	and.b32  	%r14, %r23, 3;
	setp.lt.u32 	%p7, %r11, 4;
	@%p7 bra 	$L__BB0_10;
	add.s32 	%r26, %r30, %r2;
	mul.wide.s32 	%rd22, %r26, 4;
	add.s64 	%rd23, %rd2, %rd22;
	ld.global.f32 	%f81, [%rd23];
	mul.wide.u32 	%rd24, %r30, 4;
	add.s64 	%rd25, %rd1, %rd24;
	ld.global.f32 	%f82, [%rd25];
	fma.rn.f32 	%f83, %f81, %f82, %f95;
	st.global.f32 	[%rd3], %f83;
	ld.global.f32 	%f84, [%rd23+4];
	ld.global.f32 	%f85, [%rd25+4];
	fma.rn.f32 	%f86, %f84, %f85, %f83;
	st.global.f32 	[%rd3], %f86;
	ld.global.f32 	%f87, [%rd23+8];
	ld.global.f32 	%f88, [%rd25+8];
	fma.rn.f32 	%f89, %f87, %f88, %f86;
	st.global.f32 	[%rd3], %f89;
	ld.global.f32 	%f90, [%rd23+12];
	ld.global.f32 	%f91, [%rd25+12];
	fma.rn.f32 	%f95, %f90, %f91, %f89;
	st.global.f32 	[%rd3], %f95;
	add.s32 	%r30, %r30, 4;
$L__BB0_10:
	setp.eq.s32 	%p8, %r14, 0;
	@%p8 bra 	$L__BB0_13;
	mul.wide.u32 	%rd26, %r30, 4;
	add.s64 	%rd30, %rd1, %rd26;
	add.s32 	%r33, %r30, %r2;
	neg.s32 	%r32, %r14;
$L__BB0_12:
	.pragma "nounroll";
	mul.wide.s32 	%rd27, %r33, 4;
	add.s64 	%rd28, %rd2, %rd27;
	ld.global.f32 	%f92, [%rd28];
	ld.global.f32 	%f93, [%rd30];
	fma.rn.f32 	%f95, %f92, %f93, %f95;
	st.global.f32 	[%rd3], %f95;
	add.s64 	%rd30, %rd30, 4;
	add.s32 	%r33, %r33, 1;
	add.s32 	%r32, %r32, 1;
	setp.ne.s32 	%p9, %r32, 0;
	@%p9 bra 	$L__BB0_12;
$L__BB0_13:
	ret;

}


// ===== COMPILED SASS (sm_100) =====

	.target	sm_100

	.elftype	@"ET_EXEC"


//--------------------- .note.nv.tkinfo           --------------------------
	.section	.note.nv.tkinfo,"",@"SHT_NOTE"
	.sectionflags	@"SHF_NOTE_NV_TKINFO"
	.tkinfo
        /*0018*/ 	.word	0x00000002
        /*0030*/ 	.string	""
        /*0030*/ 	.string	"ptxas"
        /*0030*/ 	.string	"Cuda compilation tools, release 13.0, V13.0.88"
        /*0030*/ 	.string	"Build cuda_13.0.r13.0/compiler.36424714_0"
        /*0030*/ 	.string	"-arch sm_100 -m 64 "



//--------------------- .note.nv.cuinfo           --------------------------
	.section	.note.nv.cuinfo,"",@"SHT_NOTE"
	.sectionflags	@"SHF_NOTE_NV_CUINFO"
        /*0018*/ 	.short	0x0002
        /*001a*/ 	.short	0x0064
        /*001c*/ 	.short	0x0082
	.zero		2


//--------------------- .nv.info                  --------------------------
	.section	.nv.info,"",@"SHT_CUDA_INFO"
	.align	4


	//----- nvinfo : EIATTR_REGCOUNT
	.align		4
        /*0000*/ 	.byte	0x04, 0x2f
        /*0002*/ 	.short	(.L_1 - .L_0)
	.align		4
.L_0:
        /*0004*/ 	.word	index@(_Z18MatrizVectorKernelPfS_S_i)
        /*0008*/ 	.word	0x00000016


	//----- nvinfo : EIATTR_FRAME_SIZE
	.align		4
.L_1:
        /*000c*/ 	.byte	0x04, 0x11
        /*000e*/ 	.short	(.L_3 - .L_2)
	.align		4
.L_2:
        /*0010*/ 	.word	index@(_Z18MatrizVectorKernelPfS_S_i)
        /*0014*/ 	.word	0x00000000


	//----- nvinfo : EIATTR_MIN_STACK_SIZE
	.align		4
.L_3:
        /*0018*/ 	.byte	0x04, 0x12
        /*001a*/ 	.short	(.L_5 - .L_4)
	.align		4
.L_4:
        /*001c*/ 	.word	index@(_Z18MatrizVectorKernelPfS_S_i)
        /*0020*/ 	.word	0x00000000
.L_5:


//--------------------- .nv.compat                --------------------------
	.section	.nv.compat,"",@"SHT_CUDA_COMPAT_INFO"
	.align	4
        /*0000*/ 	.byte	0x02, 0x09, 0x00, 0x00, 0x02, 0x02, 0x01, 0x00, 0x02, 0x05, 0x05, 0x00, 0x03, 0x07, 0x01, 0x01
        /*0010*/ 	.byte	0x02, 0x03, 0x00, 0x00, 0x02, 0x06, 0x01, 0x00, 0x04, 0x0b, 0x08, 0x00, 0x09, 0x00, 0x00, 0x00
        /*0020*/ 	.byte	0x00, 0x00, 0x00, 0x00


//--------------------- .nv.info._Z18MatrizVectorKernelPfS_S_i --------------------------
	.section	.nv.info._Z18MatrizVectorKernelPfS_S_i,"",@"SHT_CUDA_INFO"
	.sectionflags	@""
	.align	4


	//----- nvinfo : EIATTR_CUDA_API_VERSION
	.align		4
        /*0000*/ 	.byte	0x04, 0x37
        /*0002*/ 	.short	(.L_7 - .L_6)
.L_6:
        /*0004*/ 	.word	0x00000082


	//----- nvinfo : EIATTR_KPARAM_INFO
	.align		4
.L_7:
        /*0008*/ 	.byte	0x04, 0x17
        /*000a*/ 	.short	(.L_9 - .L_8)
.L_8:
        /*000c*/ 	.word	0x00000000
        /*0010*/ 	.short	0x0003
        /*0012*/ 	.short	0x0018
        /*0014*/ 	.byte	0x00, 0xf0, 0x11, 0x00


	//----- nvinfo : EIATTR_KPARAM_INFO
	.align		4
.L_9:
        /*0018*/ 	.byte	0x04, 0x17
        /*001a*/ 	.short	(.L_11 - .L_10)
.L_10:
        /*001c*/ 	.word	0x00000000
        /*0020*/ 	.short	0x0002
        /*0022*/ 	.short	0x0010
        /*0024*/ 	.byte	0x00, 0xf5, 0x21, 0x00


	//----- nvinfo : EIATTR_KPARAM_INFO
	.align		4
.L_11:
        /*0028*/ 	.byte	0x04, 0x17
        /*002a*/ 	.short	(.L_13 - .L_12)
.L_12:
        /*002c*/ 	.word	0x00000000
        /*0030*/ 	.short	0x0001
        /*0032*/ 	.short	0x0008
        /*0034*/ 	.byte	0x00, 0xf5, 0x21, 0x00


	//----- nvinfo : EIATTR_KPARAM_INFO
	.align		4
.L_13:
        /*0038*/ 	.byte	0x04, 0x17
        /*003a*/ 	.short	(.L_15 - .L_14)
.L_14:
        /*003c*/ 	.word	0x00000000
        /*0040*/ 	.short	0x0000
        /*0042*/ 	.short	0x0000
        /*0044*/ 	.byte	0x00, 0xf5, 0x21, 0x00


	//----- nvinfo : EIATTR_SPARSE_MMA_MASK
	.align		4
.L_15:
        /*0048*/ 	.byte	0x03, 0x50
        /*004a*/ 	.short	0x0000


	//----- nvinfo : EIATTR_MAXREG_COUNT
	.align		4
        /*004c*/ 	.byte	0x03, 0x1b
        /*004e*/ 	.short	0x00ff


	//----- nvinfo : EIATTR_MERCURY_ISA_VERSION
	.align		4
        /*0050*/ 	.byte	0x03, 0x5f
        /*0052*/ 	.short	0x0101


	//----- nvinfo : EIATTR_VRC_CTA_INIT_COUNT
	.align		4
        /*0054*/ 	.byte	0x02, 0x4a
	.zero		1
	.zero		1


	//----- nvinfo : EIATTR_EXIT_INSTR_OFFSETS
	.align		4
        /*0058*/ 	.byte	0x04, 0x1c
        /*005a*/ 	.short	(.L_17 - .L_16)


	//   ....[0]....
.L_16:
        /*005c*/ 	.word	0x00000030


	//   ....[1]....
        /*0060*/ 	.word	0x00000640


	//   ....[2]....
        /*0064*/ 	.word	0x000008f0


	//   ....[3]....
        /*0068*/ 	.word	0x00000aa0


	//   ....[4]....
        /*006c*/ 	.word	0x00000bb0


	//----- nvinfo : EIATTR_CBANK_PARAM_SIZE
	.align		4
.L_17:
        /*0070*/ 	.byte	0x03, 0x19
        /*0072*/ 	.short	0x001c


	//----- nvinfo : EIATTR_PARAM_CBANK
	.align		4
        /*0074*/ 	.byte	0x04, 0x0a
        /*0076*/ 	.short	(.L_19 - .L_18)
	.align		4
.L_18:
        /*0078*/ 	.word	index@(.nv.constant0._Z18MatrizVectorKernelPfS_S_i)
        /*007c*/ 	.short	0x0380
        /*007e*/ 	.short	0x001c


	//----- nvinfo : EIATTR_SW_WAR
	.align		4
.L_19:
        /*0080*/ 	.byte	0x04, 0x36
        /*0082*/ 	.short	(.L_21 - .L_20)
.L_20:
        /*0084*/ 	.word	0x00000008
.L_21:


//--------------------- .nv.callgraph             --------------------------
	.section	.nv.callgraph,"",@"SHT_CUDA_CALLGRAPH"
	.align	4
	.sectionentsize	8
	.align		4
        /*0000*/ 	.word	0x00000000
	.align		4
        /*0004*/ 	.word	0xffffffff
	.align		4
        /*0008*/ 	.word	0x00000000
	.align		4
        /*000c*/ 	.word	0xfffffffe
	.align		4
        /*0010*/ 	.word	0x00000000
	.align		4
        /*0014*/ 	.word	0xfffffffd
	.align		4
        /*0018*/ 	.word	0x00000000
	.align		4
        /*001c*/ 	.word	0xfffffffc


//--------------------- .text._Z18MatrizVectorKernelPfS_S_i --------------------------
	.section	.text._Z18MatrizVectorKernelPfS_S_i,"ax",@progbits
	.align	128
        .global         _Z18MatrizVectorKernelPfS_S_i
        .type           _Z18MatrizVectorKernelPfS_S_i,@function
        .size           _Z18MatrizVectorKernelPfS_S_i,(.L_x_6 - _Z18MatrizVectorKernelPfS_S_i)
        .other          _Z18MatrizVectorKernelPfS_S_i,@"STO_CUDA_ENTRY STV_DEFAULT"
_Z18MatrizVectorKernelPfS_S_i:
.text._Z18MatrizVectorKernelPfS_S_i:
[----:B------:R-:W-:Y:S08]  /*0000*/  LDC R1, c[0x0][0x37c] ;  /* 0x0000df00ff017b82 */ /* 0x000ff00000000800 */
[----:B------:R-:W0:Y:S02]  /*0010*/  LDC R4, c[0x0][0x398] ;  /* 0x0000e600ff047b82 */ /* 0x000e240000000800 */
[----:B0-----:R-:W-:-:S13]  /*0020*/  ISETP.GE.AND P0, PT, R4, 0x1, PT ;  /* 0x000000010400780c */ /* 0x001fda0003f06270 */
[----:B------:R-:W-:Y:S05]  /*0030*/  @!P0 EXIT ;  /* 0x000000000000894d */ /* 0x000fea0003800000 */
[----:B------:R-:W0:Y:S01]  /*0040*/  S2R R7, SR_CTAID.X ;  /* 0x0000000000077919 */ /* 0x000e220000002500 */
[----:B------:R-:W0:Y:S01]  /*0050*/  LDC.64 R2, c[0x0][0x390] ;  /* 0x0000e400ff027b82 */ /* 0x000e220000000a00 */
[----:B------:R-:W1:Y:S01]  /*0060*/  LDCU.64 UR12, c[0x0][0x358] ;  /* 0x00006b00ff0c77ac */ /* 0x000e620008000a00 */
[C---:B------:R-:W-:Y:S02]  /*0070*/  ISETP.GE.U32.AND P1, PT, R4.reuse, 0x10, PT ;  /* 0x000000100400780c */ /* 0x040fe40003f26070 */
[----:B------:R-:W-:Y:S01]  /*0080*/  LOP3.LUT R12, R4, 0xf, RZ, 0xc0, !PT ;  /* 0x0000000f040c7812 */ /* 0x000fe200078ec0ff */
[----:B------:R-:W-:-:S03]  /*0090*/  HFMA2 R0, -RZ, RZ, 0, 0 ;  /* 0x00000000ff007431 */ /* 0x000fc600000001ff */
[----:B------:R-:W-:Y:S01]  /*00a0*/  ISETP.NE.AND P0, PT, R12, RZ, PT ;  /* 0x000000ff0c00720c */ /* 0x000fe20003f05270 */
[----:B0-----:R-:W-:-:S05]  /*00b0*/  IMAD.WIDE.U32 R2, R7, 0x4, R2 ;  /* 0x0000000407027825 */ /* 0x001fca00078e0002 */
[----:B-1----:R0:W5:Y:S01]  /*00c0*/  LDG.E R5, desc[UR12][R2.64] ;  /* 0x0000000c02057981 */ /* 0x002162000c1e1900 */
[----:B------:R-:W-:Y:S01]  /*00d0*/  IMAD R7, R7, R4, RZ ;  /* 0x0000000407077224 */ /* 0x000fe200078e02ff */
[----:B------:R-:W-:Y:S06]  /*00e0*/  @!P1 BRA `(.L_x_0) ;  /* 0x0000000400549947 */ /* 0x000fec0003800000 */
[----:B------:R-:W1:Y:S01]  /*00f0*/  LDCU.128 UR8, c[0x0][0x380] ;  /* 0x00007000ff0877ac */ /* 0x000e620008000c00 */
[----:B------:R-:W-:Y:S02]  /*0100*/  LOP3.LUT R0, R4, 0x7ffffff0, RZ, 0xc0, !PT ;  /* 0x7ffffff004007812 */ /* 0x000fe400078ec0ff */
[----:B------:R-:W-:Y:S02]  /*0110*/  MOV R13, R7 ;  /* 0x00000007000d7202 */ /* 0x000fe40000000f00 */
[----:B------:R-:W-:Y:S01]  /*0120*/  IADD3 R6, PT, PT, -R0, RZ, RZ ;  /* 0x000000ff00067210 */ /* 0x000fe20007ffe1ff */
[----:B-1----:R-:W-:Y:S02]  /*0130*/  UIADD3 UR4, UP1, UPT, UR10, 0x20, URZ ;  /* 0x000000200a047890 */ /* 0x002fe4000ff3e0ff */
[----:B------:R-:W-:Y:S02]  /*0140*/  UIADD3 UR6, UP0, UPT, UR8, 0x20, URZ ;  /* 0x0000002008067890 */ /* 0x000fe4000ff1e0ff */
[----:B------:R-:W-:-:S02]  /*0150*/  UIADD3.X UR5, UPT, UPT, URZ, UR11, URZ, UP1, !UPT ;  /* 0x0000000bff057290 */ /* 0x000fc40008ffe4ff */
[----:B------:R-:W-:Y:S01]  /*0160*/  MOV R14, UR4 ;  /* 0x00000004000e7c02 */ /* 0x000fe20008000f00 */
[----:B------:R-:W-:-:S03]  /*0170*/  UIADD3.X UR7, UPT, UPT, URZ, UR9, URZ, UP0, !UPT ;  /* 0x00000009ff077290 */ /* 0x000fc600087fe4ff */
[----:B------:R-:W-:-:S09]  /*0180*/  MOV R15, UR5 ;  /* 0x00000005000f7c02 */ /* 0x000fd20008000f00 */
.L_x_1:
[----:B------:R-:W-:Y:S02]  /*0190*/  MOV R10, UR6 ;  /* 0x00000006000a7c02 */ /* 0x000fe40008000f00 */
[----:B------:R-:W-:Y:S02]  /*01a0*/  MOV R11, UR7 ;  /* 0x00000007000b7c02 */ /* 0x000fe40008000f00 */
[----:B------:R-:W-:Y:S02]  /*01b0*/  MOV R8, R14 ;  /* 0x0000000e00087202 */ /* 0x000fe40000000f00 */
[----:B------:R-:W-:Y:S01]  /*01c0*/  MOV R9, R15 ;  /* 0x0000000f00097202 */ /* 0x000fe20000000f00 */
[----:B------:R-:W-:-:S04]  /*01d0*/  IMAD.WIDE R10, R13, 0x4, R10 ;  /* 0x000000040d0a7825 */ /* 0x000fc800078e020a */
[----:B------:R-:W2:Y:S04]  /*01e0*/  LDG.E R15, desc[UR12][R8.64+-0x20] ;  /* 0xffffe00c080f7981 */ /* 0x000ea8000c1e1900 */
[----:B------:R-:W2:Y:S02]  /*01f0*/  LDG.E R14, desc[UR12][R10.64+-0x20] ;  /* 0xffffe00c0a0e7981 */ /* 0x000ea4000c1e1900 */
[----:B--2--5:R-:W-:-:S05]  /*0200*/  FFMA R15, R14, R15, R5 ;  /* 0x0000000f0e0f7223 */ /* 0x024fca0000000005 */
[----:B------:R1:W-:Y:S04]  /*0210*/  STG.E desc[UR12][R2.64], R15 ;  /* 0x0000000f02007986 */ /* 0x0003e8000c10190c */
[----:B------:R-:W2:Y:S04]  /*0220*/  LDG.E R14, desc[UR12][R10.64+-0x1c] ;  /* 0xffffe40c0a0e7981 */ /* 0x000ea8000c1e1900 */
[----:B----4-:R-:W2:Y:S02]  /*0230*/  LDG.E R5, desc[UR12][R8.64+-0x1c] ;  /* 0xffffe40c08057981 */ /* 0x010ea4000c1e1900 */
[----:B--2---:R-:W-:-:S05]  /*0240*/  FFMA R5, R14, R5, R15 ;  /* 0x000000050e057223 */ /* 0x004fca000000000f */
[----:B------:R2:W-:Y:S04]  /*0250*/  STG.E desc[UR12][R2.64], R5 ;  /* 0x0000000502007986 */ /* 0x0005e8000c10190c */
[----:B------:R-:W3:Y:S04]  /*0260*/  LDG.E R14, desc[UR12][R10.64+-0x18] ;  /* 0xffffe80c0a0e7981 */ /* 0x000ee8000c1e1900 */
[----:B------:R-:W3:Y:S02]  /*0270*/  LDG.E R16, desc[UR12][R8.64+-0x18] ;  /* 0xffffe80c08107981 */ /* 0x000ee4000c1e1900 */
[----:B---3--:R-:W-:-:S05]  /*0280*/  FFMA R17, R14, R16, R5 ;  /* 0x000000100e117223 */ /* 0x008fca0000000005 */
[----:B------:R3:W-:Y:S04]  /*0290*/  STG.E desc[UR12][R2.64], R17 ;  /* 0x0000001102007986 */ /* 0x0007e8000c10190c */
[----:B------:R-:W1:Y:S04]  /*02a0*/  LDG.E R14, desc[UR12][R10.64+-0x14] ;  /* 0xffffec0c0a0e7981 */ /* 0x000e68000c1e1900 */
[----:B------:R-:W1:Y:S02]  /*02b0*/  LDG.E R16, desc[UR12][R8.64+-0x14] ;  /* 0xffffec0c08107981 */ /* 0x000e64000c1e1900 */
[----:B-1----:R-:W-:-:S05]  /*02c0*/  FFMA R15, R14, R16, R17 ;  /* 0x000000100e0f7223 */ /* 0x002fca0000000011 */
[----:B------:R1:W-:Y:S04]  /*02d0*/  STG.E desc[UR12][R2.64], R15 ;  /* 0x0000000f02007986 */ /* 0x0003e8000c10190c */
[----:B------:R-:W2:Y:S04]  /*02e0*/  LDG.E R14, desc[UR12][R10.64+-0x10] ;  /* 0xfffff00c0a0e7981 */ /* 0x000ea8000c1e1900 */
[----:B------:R-:W2:Y:S02]  /*02f0*/  LDG.E R16, desc[UR12][R8.64+-0x10] ;  /* 0xfffff00c08107981 */ /* 0x000ea4000c1e1900 */
        /* <DEDUP_REMOVED lines=34> */
[----:B------:R-:W4:Y:S04]  /*0520*/  LDG.E R14, desc[UR12][R10.64+0x14] ;  /* 0x0000140c0a0e7981 */ /* 0x000f28000c1e1900 */
[----:B------:R-:W4:Y:S02]  /*0530*/  LDG.E R16, desc[UR12][R8.64+0x14] ;  /* 0x0000140c08107981 */ /* 0x000f24000c1e1900 */
[----:B----4-:R-:W-:-:S05]  /*0540*/  FFMA R19, R14, R16, R15 ;  /* 0x000000100e137223 */ /* 0x010fca000000000f */
[----:B------:R4:W-:Y:S04]  /*0550*/  STG.E desc[UR12][R2.64], R19 ;  /* 0x0000001302007986 */ /* 0x0009e8000c10190c */
[----:B------:R-:W3:Y:S04]  /*0560*/  LDG.E R14, desc[UR12][R10.64+0x18] ;  /* 0x0000180c0a0e7981 */ /* 0x000ee8000c1e1900 */
[----:B--2---:R-:W3:Y:S01]  /*0570*/  LDG.E R5, desc[UR12][R8.64+0x18] ;  /* 0x0000180c08057981 */ /* 0x004ee2000c1e1900 */
[----:B------:R-:W-:Y:S01]  /*0580*/  IADD3 R6, PT, PT, R6, 0x10, RZ ;  /* 0x0000001006067810 */ /* 0x000fe20007ffe0ff */
[----:B---3--:R-:W-:-:S05]  /*0590*/  FFMA R17, R14, R5, R19 ;  /* 0x000000050e117223 */ /* 0x008fca0000000013 */
[----:B------:R4:W-:Y:S04]  /*05a0*/  STG.E desc[UR12][R2.64], R17 ;  /* 0x0000001102007986 */ /* 0x0009e8000c10190c */
[----:B------:R-:W2:Y:S04]  /*05b0*/  LDG.E R14, desc[UR12][R10.64+0x1c] ;  /* 0x00001c0c0a0e7981 */ /* 0x000ea8000c1e1900 */
[----:B------:R-:W2:Y:S01]  /*05c0*/  LDG.E R5, desc[UR12][R8.64+0x1c] ;  /* 0x00001c0c08057981 */ /* 0x000ea2000c1e1900 */
[----:B------:R-:W-:Y:S02]  /*05d0*/  ISETP.NE.AND P1, PT, R6, RZ, PT ;  /* 0x000000ff0600720c */ /* 0x000fe40003f25270 */
[----:B------:R-:W-:Y:S01]  /*05e0*/  IADD3 R13, PT, PT, R13, 0x10, RZ ;  /* 0x000000100d0d7810 */ /* 0x000fe20007ffe0ff */
[----:B--2---:R-:W-:Y:S01]  /*05f0*/  FFMA R5, R14, R5, R17 ;  /* 0x000000050e057223 */ /* 0x004fe20000000011 */
[----:B------:R-:W-:-:S04]  /*0600*/  IADD3 R14, P2, PT, R8, 0x40, RZ ;  /* 0x00000040080e7810 */ /* 0x000fc80007f5e0ff */
[----:B------:R4:W-:Y:S01]  /*0610*/  STG.E desc[UR12][R2.64], R5 ;  /* 0x0000000502007986 */ /* 0x0009e2000c10190c */
[----:B-1----:R-:W-:-:S04]  /*0620*/  IADD3.X R15, PT, PT, RZ, R9, RZ, P2, !PT ;  /* 0x00000009ff0f7210 */ /* 0x002fc800017fe4ff */
[----:B------:R-:W-:Y:S05]  /*0630*/  @P1 BRA `(.L_x_1) ;  /* 0xfffffff800d41947 */ /* 0x000fea000383ffff */
.L_x_0:
[----:B------:R-:W-:Y:S05]  /*0640*/  @!P0 EXIT ;  /* 0x000000000000894d */ /* 0x000fea0003800000 */
[----:B------:R-:W-:Y:S02]  /*0650*/  ISETP.GE.U32.AND P0, PT, R12, 0x8, PT ;  /* 0x000000080c00780c */ /* 0x000fe40003f06070 */
[----:B------:R-:W-:-:S04]  /*0660*/  LOP3.LUT R14, R4, 0x7, RZ, 0xc0, !PT ;  /* 0x00000007040e7812 */ /* 0x000fc800078ec0ff */
[----:B------:R-:W-:-:S07]  /*0670*/  ISETP.NE.AND P1, PT, R14, RZ, PT ;  /* 0x000000ff0e00720c */ /* 0x000fce0003f25270 */
[----:B------:R-:W-:Y:S06]  /*0680*/  @!P0 BRA `(.L_x_2) ;  /* 0x0000000000988947 */ /* 0x000fec0003800000 */
[----:B------:R-:W1:Y:S01]  /*0690*/  LDC.64 R8, c[0x0][0x380] ;  /* 0x0000e000ff087b82 */ /* 0x000e620000000a00 */
[----:B------:R-:W-:-:S07]  /*06a0*/  IADD3 R13, PT, PT, R7, R0, RZ ;  /* 0x00000000070d7210 */ /* 0x000fce0007ffe0ff */
[----:B------:R-:W2:Y:S01]  /*06b0*/  LDC.64 R10, c[0x0][0x388] ;  /* 0x0000e200ff0a7b82 */ /* 0x000ea20000000a00 */
[----:B-1----:R-:W-:-:S05]  /*06c0*/  IMAD.WIDE R8, R13, 0x4, R8 ;  /* 0x000000040d087825 */ /* 0x002fca00078e0208 */
[----:B------:R-:W4:Y:S01]  /*06d0*/  LDG.E R6, desc[UR12][R8.64] ;  /* 0x0000000c08067981 */ /* 0x000f22000c1e1900 */
[----:B--2---:R-:W-:-:S05]  /*06e0*/  IMAD.WIDE.U32 R10, R0, 0x4, R10 ;  /* 0x00000004000a7825 */ /* 0x004fca00078e000a */
[----:B------:R-:W4:Y:S02]  /*06f0*/  LDG.E R12, desc[UR12][R10.64] ;  /* 0x0000000c0a0c7981 */ /* 0x000f24000c1e1900 */
[----:B----45:R-:W-:-:S05]  /*0700*/  FFMA R5, R6, R12, R5 ;  /* 0x0000000c06057223 */ /* 0x030fca0000000005 */
        /* <DEDUP_REMOVED lines=21> */
[----:B------:R-:W3:Y:S04]  /*0860*/  LDG.E R6, desc[UR12][R8.64+0x18] ;  /* 0x0000180c08067981 */ /* 0x000ee8000c1e1900 */
[----:B------:R-:W3:Y:S02]  /*0870*/  LDG.E R12, desc[UR12][R10.64+0x18] ;  /* 0x0000180c0a0c7981 */ /* 0x000ee4000c1e1900 */
[----:B---3--:R-:W-:-:S05]  /*0880*/  FFMA R17, R6, R12, R15 ;  /* 0x0000000c06117223 */ /* 0x008fca000000000f */
[----:B------:R2:W-:Y:S04]  /*0890*/  STG.E desc[UR12][R2.64], R17 ;  /* 0x0000001102007986 */ /* 0x0005e8000c10190c */
[----:B------:R-:W3:Y:S04]  /*08a0*/  LDG.E R6, desc[UR12][R8.64+0x1c] ;  /* 0x00001c0c08067981 */ /* 0x000ee8000c1e1900 */
[----:B-1----:R-:W3:Y:S01]  /*08b0*/  LDG.E R5, desc[UR12][R10.64+0x1c] ;  /* 0x00001c0c0a057981 */ /* 0x002ee2000c1e1900 */
[----:B------:R-:W-:Y:S01]  /*08c0*/  IADD3 R0, PT, PT, R0, 0x8, RZ ;  /* 0x0000000800007810 */ /* 0x000fe20007ffe0ff */
[----:B---3--:R-:W-:-:S05]  /*08d0*/  FFMA R5, R6, R5, R17 ;  /* 0x0000000506057223 */ /* 0x008fca0000000011 */
[----:B------:R2:W-:Y:S02]  /*08e0*/  STG.E desc[UR12][R2.64], R5 ;  /* 0x0000000502007986 */ /* 0x0005e4000c10190c */
.L_x_2:
[----:B------:R-:W-:Y:S05]  /*08f0*/  @!P1 EXIT ;  /* 0x000000000000994d */ /* 0x000fea0003800000 */
[----:B------:R-:W-:Y:S02]  /*0900*/  ISETP.GE.U32.AND P0, PT, R14, 0x4, PT ;  /* 0x000000040e00780c */ /* 0x000fe40003f06070 */
[----:B------:R-:W-:-:S04]  /*0910*/  LOP3.LUT R4, R4, 0x3, RZ, 0xc0, !PT ;  /* 0x0000000304047812 */ /* 0x000fc800078ec0ff */
[----:B------:R-:W-:-:S07]  /*0920*/  ISETP.NE.AND P1, PT, R4, RZ, PT ;  /* 0x000000ff0400720c */ /* 0x000fce0003f25270 */
[----:B------:R-:W-:Y:S06]  /*0930*/  @!P0 BRA `(.L_x_3) ;  /* 0x0000000000588947 */ /* 0x000fec0003800000 */
[----:B------:R-:W1:Y:S01]  /*0940*/  LDC.64 R8, c[0x0][0x380] ;  /* 0x0000e000ff087b82 */ /* 0x000e620000000a00 */
[----:B--2---:R-:W-:-:S07]  /*0950*/  IADD3 R13, PT, PT, R7, R0, RZ ;  /* 0x00000000070d7210 */ /* 0x004fce0007ffe0ff */
        /* <DEDUP_REMOVED lines=11> */
[----:B------:R-:W2:Y:S04]  /*0a10*/  LDG.E R6, desc[UR12][R8.64+0x8] ;  /* 0x0000080c08067981 */ /* 0x000ea8000c1e1900 */
[----:B------:R-:W2:Y:S02]  /*0a20*/  LDG.E R12, desc[UR12][R10.64+0x8] ;  /* 0x0000080c0a0c7981 */ /* 0x000ea4000c1e1900 */
[----:B--2---:R-:W-:-:S05]  /*0a30*/  FFMA R15, R6, R12, R13 ;  /* 0x0000000c060f7223 */ /* 0x004fca000000000d */
[----:B------:R3:W-:Y:S04]  /*0a40*/  STG.E desc[UR12][R2.64], R15 ;  /* 0x0000000f02007986 */ /* 0x0007e8000c10190c */
[----:B------:R-:W1:Y:S04]  /*0a50*/  LDG.E R6, desc[UR12][R8.64+0xc] ;  /* 0x00000c0c08067981 */ /* 0x000e68000c1e1900 */
[----:B------:R-:W1:Y:S01]  /*0a60*/  LDG.E R12, desc[UR12][R10.64+0xc] ;  /* 0x00000c0c0a0c7981 */ /* 0x000e62000c1e1900 */
[----:B------:R-:W-:Y:S01]  /*0a70*/  IADD3 R0, PT, PT, R0, 0x4, RZ ;  /* 0x0000000400007810 */ /* 0x000fe20007ffe0ff */
[----:B-1----:R-:W-:-:S05]  /*0a80*/  FFMA R5, R6, R12, R15 ;  /* 0x0000000c06057223 */ /* 0x002fca000000000f */
[----:B------:R3:W-:Y:S02]  /*0a90*/  STG.E desc[UR12][R2.64], R5 ;  /* 0x0000000502007986 */ /* 0x0007e4000c10190c */
.L_x_3:
[----:B------:R-:W-:Y:S05]  /*0aa0*/  @!P1 EXIT ;  /* 0x000000000000994d */ /* 0x000fea0003800000 */
[----:B------:R-:W1:Y:S01]  /*0ab0*/  LDC.64 R10, c[0x0][0x388] ;  /* 0x0000e200ff0a7b82 */ /* 0x000e620000000a00 */
[----:B--23--:R-:W-:Y:S02]  /*0ac0*/  IADD3 R13, PT, PT, R7, R0, RZ ;  /* 0x00000000070d7210 */ /* 0x00cfe40007ffe0ff */
[----:B------:R-:W-:-:S05]  /*0ad0*/  IADD3 R4, PT, PT, -R4, RZ, RZ ;  /* 0x000000ff04047210 */ /* 0x000fca0007ffe1ff */
[----:B------:R-:W2:Y:S01]  /*0ae0*/  LDC.64 R8, c[0x0][0x380] ;  /* 0x0000e000ff087b82 */ /* 0x000ea20000000a00 */
[----:B-1----:R-:W-:-:S07]  /*0af0*/  IMAD.WIDE.U32 R10, R0, 0x4, R10 ;  /* 0x00000004000a7825 */ /* 0x002fce00078e000a */
.L_x_4:
[----:B--2---:R-:W-:Y:S01]  /*0b00*/  IMAD.WIDE R6, R13, 0x4, R8 ;  /* 0x000000040d067825 */ /* 0x004fe200078e0208 */
[----:B-1----:R1:W4:Y:S05]  /*0b10*/  LDG.E R0, desc[UR12][R10.64] ;  /* 0x0000000c0a007981 */ /* 0x00232a000c1e1900 */
[----:B------:R-:W4:Y:S01]  /*0b20*/  LDG.E R6, desc[UR12][R6.64] ;  /* 0x0000000c06067981 */ /* 0x000f22000c1e1900 */
[----:B------:R-:W-:-:S04]  /*0b30*/  IADD3 R4, PT, PT, R4, 0x1, RZ ;  /* 0x0000000104047810 */ /* 0x000fc80007ffe0ff */
[----:B------:R-:W-:Y:S02]  /*0b40*/  ISETP.NE.AND P0, PT, R4, RZ, PT ;  /* 0x000000ff0400720c */ /* 0x000fe40003f05270 */
[----:B-1----:R-:W-:Y:S02]  /*0b50*/  IADD3 R10, P1, PT, R10, 0x4, RZ ;  /* 0x000000040a0a7810 */ /* 0x002fe40007f3e0ff */
[----:B------:R-:W-:Y:S02]  /*0b60*/  IADD3 R13, PT, PT, R13, 0x1, RZ ;  /* 0x000000010d0d7810 */ /* 0x000fe40007ffe0ff */
[----:B------:R-:W-:Y:S01]  /*0b70*/  IADD3.X R11, PT, PT, RZ, R11, RZ, P1, !PT ;  /* 0x0000000bff0b7210 */ /* 0x000fe20000ffe4ff */
[----:B----45:R-:W-:-:S05]  /*0b80*/  FFMA R5, R6, R0, R5 ;  /* 0x0000000006057223 */ /* 0x030fca0000000005 */
[----:B------:R1:W-:Y:S01]  /*0b90*/  STG.E desc[UR12][R2.64], R5 ;  /* 0x0000000502007986 */ /* 0x0003e2000c10190c */
[----:B------:R-:W-:Y:S05]  /*0ba0*/  @P0 BRA `(.L_x_4) ;  /* 0xfffffffc00d40947 */ /* 0x000fea000383ffff */
[----:B------:R-:W-:Y:S05]  /*0bb0*/  EXIT ;  /* 0x000000000000794d */ /* 0x000fea0003800000 */
.L_x_5:
[----:B------:R-:W-:-:S00]  /*0bc0*/  BRA `(.L_x_5) ;  /* 0xfffffffc00fc7947 */ /* 0x000fc0000383ffff */
[----:B------:R-:W-:-:S00]  /*0bd0*/  NOP ;  /* 0x0000000000007918 */ /* 0x000fc00000000000 */
        /* <DEDUP_REMOVED lines=10> */
.L_x_6:


//--------------------- .nv.shared.reserved.0     --------------------------
	.section	.nv.shared.reserved.0,"aw",@nobits
	.weak		__nv_reservedSMEM_offset_0_alias
	.size		__nv_reservedSMEM_offset_0_alias, 0, 64
	.other		__nv_reservedSMEM_offset_0_alias,@"STO_CUDA_RESERVED_SHARED STV_DEFAULT"
__nv_reservedSMEM_offset_0_alias:
	.zero		0
	.zero		64


//--------------------- .nv.constant0._Z18MatrizVectorKernelPfS_S_i --------------------------
	.section	.nv.constant0._Z18MatrizVectorKernelPfS_S_i,"a",@progbits
	.sectionflags	@""
	.align	4
.nv.constant0._Z18MatrizVectorKernelPfS_S_i:
	.zero		924


//--------------------- SYMBOLS --------------------------

	.type		.nv.reservedSmem.offset0,@object
	.size		.nv.reservedSmem.offset0,0x4
